	.headerflags	@"EF_CUDA_TEXMODE_UNIFIED EF_CUDA_64BIT_ADDRESS EF_CUDA_ACCELERATORS EF_CUDA_SM90 EF_CUDA_VIRTUAL_SM(EF_CUDA_SM90)"
	.elftype	@"ET_EXEC"


//--------------------- .nv.info                  --------------------------
	.section	.nv.info,"",@"SHT_CUDA_INFO"
	.align	4


	//----- nvinfo : EIATTR_REGCOUNT
	.align		4
        /*0000*/ 	.byte	0x04, 0x2f
        /*0002*/ 	.short	(.L_1 - .L_0)
	.align		4
.L_0:
        /*0004*/ 	.word	index@(triton_poi_fused__unsafe_index_add_mul_sub_58)
        /*0008*/ 	.word	0x00000038


	//----- nvinfo : EIATTR_MIN_STACK_SIZE
	.align		4
.L_1:
        /*000c*/ 	.byte	0x04, 0x12
        /*000e*/ 	.short	(.L_3 - .L_2)
	.align		4
.L_2:
        /*0010*/ 	.word	index@(triton_poi_fused__unsafe_index_add_mul_sub_58)
        /*0014*/ 	.word	0x00000000


	//----- nvinfo : EIATTR_FRAME_SIZE
	.align		4
.L_3:
        /*0018*/ 	.byte	0x04, 0x11
        /*001a*/ 	.short	(.L_5 - .L_4)
	.align		4
.L_4:
        /*001c*/ 	.word	index@(triton_poi_fused__unsafe_index_add_mul_sub_58)
        /*0020*/ 	.word	0x00000000


	//----- nvinfo : EIATTR_MIN_STACK_SIZE
	.align		4
.L_5:
        /*0024*/ 	.byte	0x04, 0x12
        /*0026*/ 	.short	(.L_7 - .L_6)
	.align		4
.L_6:
        /*0028*/ 	.word	index@(triton_poi_fused__unsafe_index_add_mul_sub_58)
        /*002c*/ 	.word	0x00000000
.L_7:


//--------------------- .nv.info.triton_poi_fused__unsafe_index_add_mul_sub_58 --------------------------
	.section	.nv.info.triton_poi_fused__unsafe_index_add_mul_sub_58,"",@"SHT_CUDA_INFO"
	.sectionflags	@""
	.align	4


	//----- nvinfo : EIATTR_CUDA_API_VERSION
	.align		4
        /*0000*/ 	.byte	0x04, 0x37
        /*0002*/ 	.short	(.L_9 - .L_8)
.L_8:
        /*0004*/ 	.word	0x0000007c


	//----- nvinfo : EIATTR_KPARAM_INFO
	.align		4
.L_9:
        /*0008*/ 	.byte	0x04, 0x17
        /*000a*/ 	.short	(.L_11 - .L_10)
.L_10:
        /*000c*/ 	.word	0x00000000
        /*0010*/ 	.short	0x0008
        /*0012*/ 	.short	0x0040
        /*0014*/ 	.byte	0x00, 0xf0, 0x11, 0x00


	//----- nvinfo : EIATTR_KPARAM_INFO
	.align		4
.L_11:
        /*0018*/ 	.byte	0x04, 0x17
        /*001a*/ 	.short	(.L_13 - .L_12)
.L_12:
        /*001c*/ 	.word	0x00000000
        /*0020*/ 	.short	0x0007
        /*0022*/ 	.short	0x0038
        /*0024*/ 	.byte	0x00, 0xf4, 0x21, 0x00


	//----- nvinfo : EIATTR_KPARAM_INFO
	.align		4
.L_13:
        /*0028*/ 	.byte	0x04, 0x17
        /*002a*/ 	.short	(.L_15 - .L_14)
.L_14:
        /*002c*/ 	.word	0x00000000
        /*0030*/ 	.short	0x0006
        /*0032*/ 	.short	0x0030
        /*0034*/ 	.byte	0x00, 0xf4, 0x21, 0x00


	//----- nvinfo : EIATTR_KPARAM_INFO
	.align		4
.L_15:
        /*0038*/ 	.byte	0x04, 0x17
        /*003a*/ 	.short	(.L_17 - .L_16)
.L_16:
        /*003c*/ 	.word	0x00000000
        /*0040*/ 	.short	0x0005
        /*0042*/ 	.short	0x0028
        /*0044*/ 	.byte	0x00, 0xf4, 0x21, 0x00


	//----- nvinfo : EIATTR_KPARAM_INFO
	.align		4
.L_17:
        /*0048*/ 	.byte	0x04, 0x17
        /*004a*/ 	.short	(.L_19 - .L_18)
.L_18:
        /*004c*/ 	.word	0x00000000
        /*0050*/ 	.short	0x0004
        /*0052*/ 	.short	0x0020
        /*0054*/ 	.byte	0x00, 0xf4, 0x21, 0x00


	//----- nvinfo : EIATTR_KPARAM_INFO
	.align		4
.L_19:
        /*0058*/ 	.byte	0x04, 0x17
        /*005a*/ 	.short	(.L_21 - .L_20)
.L_20:
        /*005c*/ 	.word	0x00000000
        /*0060*/ 	.short	0x0003
        /*0062*/ 	.short	0x0018
        /*0064*/ 	.byte	0x00, 0xf4, 0x21, 0x00


	//----- nvinfo : EIATTR_KPARAM_INFO
	.align		4
.L_21:
        /*0068*/ 	.byte	0x04, 0x17
        /*006a*/ 	.short	(.L_23 - .L_22)
.L_22:
        /*006c*/ 	.word	0x00000000
        /*0070*/ 	.short	0x0002
        /*0072*/ 	.short	0x0010
        /*0074*/ 	.byte	0x00, 0xf4, 0x21, 0x00


	//----- nvinfo : EIATTR_KPARAM_INFO
	.align		4
.L_23:
        /*0078*/ 	.byte	0x04, 0x17
        /*007a*/ 	.short	(.L_25 - .L_24)
.L_24:
        /*007c*/ 	.word	0x00000000
        /*0080*/ 	.short	0x0001
        /*0082*/ 	.short	0x0008
        /*0084*/ 	.byte	0x00, 0xf4, 0x21, 0x00


	//----- nvinfo : EIATTR_KPARAM_INFO
	.align		4
.L_25:
        /*0088*/ 	.byte	0x04, 0x17
        /*008a*/ 	.short	(.L_27 - .L_26)
.L_26:
        /*008c*/ 	.word	0x00000000
        /*0090*/ 	.short	0x0000
        /*0092*/ 	.short	0x0000
        /*0094*/ 	.byte	0x00, 0xf4, 0x21, 0x00


	//----- nvinfo : EIATTR_SPARSE_MMA_MASK
	.align		4
.L_27:
        /*0098*/ 	.byte	0x03, 0x50
        /*009a*/ 	.short	0x0000


	//----- nvinfo : EIATTR_MAXREG_COUNT
	.align		4
        /*009c*/ 	.byte	0x03, 0x1b
        /*009e*/ 	.short	0x00ff


	//----- nvinfo : EIATTR_EXIT_INSTR_OFFSETS
	.align		4
        /*00a0*/ 	.byte	0x04, 0x1c
        /*00a2*/ 	.short	(.L_29 - .L_28)


	//   ....[0]....
.L_28:
        /*00a4*/ 	.word	0x00001460


	//----- nvinfo : EIATTR_REQNTID
	.align		4
.L_29:
        /*00a8*/ 	.byte	0x04, 0x10
        /*00aa*/ 	.short	(.L_31 - .L_30)
.L_30:
        /*00ac*/ 	.word	0x00000080
        /*00b0*/ 	.word	0x00000001
        /*00b4*/ 	.word	0x00000001


	//----- nvinfo : EIATTR_CBANK_PARAM_SIZE
	.align		4
.L_31:
        /*00b8*/ 	.byte	0x03, 0x19
        /*00ba*/ 	.short	0x0044


	//----- nvinfo : EIATTR_PARAM_CBANK
	.align		4
        /*00bc*/ 	.byte	0x04, 0x0a
        /*00be*/ 	.short	(.L_33 - .L_32)
	.align		4
.L_32:
        /*00c0*/ 	.word	index@(.nv.constant0.triton_poi_fused__unsafe_index_add_mul_sub_58)
        /*00c4*/ 	.short	0x0210
        /*00c6*/ 	.short	0x0044


	//----- nvinfo : EIATTR_SW_WAR
	.align		4
.L_33:
        /*00c8*/ 	.byte	0x04, 0x36
        /*00ca*/ 	.short	(.L_35 - .L_34)
.L_34:
        /*00cc*/ 	.word	0x00000008
.L_35:


//--------------------- .nv.callgraph             --------------------------
	.section	.nv.callgraph,"",@"SHT_CUDA_CALLGRAPH"
	.align	4
	.sectionentsize	8
	.align		4
        /*0000*/ 	.word	0x00000000
	.align		4
        /*0004*/ 	.word	0xffffffff
	.align		4
        /*0008*/ 	.word	0x00000000
	.align		4
        /*000c*/ 	.word	0xfffffffe
	.align		4
        /*0010*/ 	.word	0x00000000
	.align		4
        /*0014*/ 	.word	0xfffffffd
	.align		4
        /*0018*/ 	.word	0x00000000
	.align		4
        /*001c*/ 	.word	0xfffffffc


//--------------------- .text.triton_poi_fused__unsafe_index_add_mul_sub_58 --------------------------
	.section	.text.triton_poi_fused__unsafe_index_add_mul_sub_58,"ax",@progbits
	.align	128
        .global         triton_poi_fused__unsafe_index_add_mul_sub_58
        .type           triton_poi_fused__unsafe_index_add_mul_sub_58,@function
        .size           triton_poi_fused__unsafe_index_add_mul_sub_58,(.L_x_1 - triton_poi_fused__unsafe_index_add_mul_sub_58)
        .other          triton_poi_fused__unsafe_index_add_mul_sub_58,@"STO_CUDA_ENTRY STV_DEFAULT"
triton_poi_fused__unsafe_index_add_mul_sub_58:
.text.triton_poi_fused__unsafe_index_add_mul_sub_58:
[----:B------:R-:W-:Y:S01]  /*0000*/  LDC R1, c[0x0][0x28] ;  /* 0x00000a00ff017b82 */ /* 0x000fe20000000800 */
[----:B------:R-:W1:Y:S07]  /*0010*/  S2R R0, SR_TID.X ;  /* 0x0000000000007919 */ /* 0x000e6e0000002100 */
[----:B------:R-:W2:Y:S01]  /*0020*/  LDC.64 R26, c[0x0][0x210] ;  /* 0x00008400ff1a7b82 */ /* 0x000ea20000000a00 */
[----:B------:R-:W-:Y:S01]  /*0030*/  ULDC.64 UR4, c[0x0][0x208] ;  /* 0x0000820000047ab9 */ /* 0x000fe20000000a00 */
[----:B------:R-:W-:Y:S01]  /*0040*/  ULDC.64 UR6, c[0x0][0x220] ;  /* 0x0000880000067ab9 */ /* 0x000fe20000000a00 */
[----:B------:R-:W3:Y:S05]  /*0050*/  S2R R11, SR_CTAID.X ;  /* 0x00000000000b7919 */ /* 0x000eea0000002500 */
[----:B------:R-:W4:Y:S08]  /*0060*/  LDC.64 R8, c[0x0][0x218] ;  /* 0x00008600ff087b82 */ /* 0x000f300000000a00 */
[----:B------:R-:W5:Y:S08]  /*0070*/  LDC.64 R12, c[0x0][0x228] ;  /* 0x00008a00ff0c7b82 */ /* 0x000f700000000a00 */
[----:B------:R-:W5:Y:S01]  /*0080*/  LDC.64 R22, c[0x0][0x238] ;  /* 0x00008e00ff167b82 */ /* 0x000f620000000a00 */
[----:B-1----:R-:W-:-:S05]  /*0090*/  IMAD.SHL.U32 R0, R0, 0x4, RZ ;  /* 0x0000000400007824 */ /* 0x002fca00078e00ff */
[----:B------:R-:W-:-:S05]  /*00a0*/  LOP3.LUT R0, R0, 0x1fc, RZ, 0xc0, !PT ;  /* 0x000001fc00007812 */ /* 0x000fca00078ec0ff */
[----:B---3--:R-:W-:-:S05]  /*00b0*/  IMAD R0, R11, 0x400, R0 ;  /* 0x000004000b007824 */ /* 0x008fca00078e0200 */
[----:B------:R-:W-:-:S04]  /*00c0*/  SHF.R.S32.HI R3, RZ, 0x1f, R0 ;  /* 0x0000001fff037819 */ /* 0x000fc80000011400 */
[----:B------:R-:W-:-:S04]  /*00d0*/  LEA.HI R4, R3, R0, RZ, 0x6 ;  /* 0x0000000003047211 */ /* 0x000fc800078f30ff */
[----:B------:R-:W-:Y:S02]  /*00e0*/  SHF.R.S32.HI R2, RZ, 0x6, R4 ;  /* 0x00000006ff027819 */ /* 0x000fe40000011404 */
[----:B------:R-:W-:Y:S02]  /*00f0*/  LOP3.LUT R33, R4, 0xffffffc0, RZ, 0xc0, !PT ;  /* 0xffffffc004217812 */ /* 0x000fe400078ec0ff */
[----:B------:R-:W-:-:S03]  /*0100*/  LEA.HI R5, R2, R2, RZ, 0x6 ;  /* 0x0000000202057211 */ /* 0x000fc600078f30ff */
[----:B------:R-:W-:Y:S01]  /*0110*/  IMAD.IADD R33, R0, 0x1, -R33 ;  /* 0x0000000100217824 */ /* 0x000fe200078e0a21 */
[----:B------:R-:W-:-:S04]  /*0120*/  LOP3.LUT R5, R5, 0xffffffc0, RZ, 0xc0, !PT ;  /* 0xffffffc005057812 */ /* 0x000fc800078ec0ff */
[----:B------:R-:W-:-:S05]  /*0130*/  IADD3 R2, R2, -R5, RZ ;  /* 0x8000000502027210 */ /* 0x000fca0007ffe0ff */
[----:B--2---:R-:W-:-:S04]  /*0140*/  IMAD.WIDE R6, R2, 0x8, R26 ;  /* 0x0000000802067825 */ /* 0x004fc800078e021a */
[C---:B----4-:R-:W-:Y:S02]  /*0150*/  IMAD.WIDE R28, R33.reuse, 0x8, R8 ;  /* 0x00000008211c7825 */ /* 0x050fe400078e0208 */
[----:B------:R-:W2:Y:S02]  /*0160*/  LDG.E.EL.64 R6, desc[UR4][R6.64] ;  /* 0x0000000406067981 */ /* 0x000ea4000c2e1b00 */
[----:B-----5:R-:W-:Y:S02]  /*0170*/  IMAD.WIDE R16, R33, 0x8, R12 ;  /* 0x0000000821107825 */ /* 0x020fe400078e020c */
[----:B------:R-:W3:Y:S04]  /*0180*/  LDG.E.EL.128 R28, desc[UR4][R28.64] ;  /* 0x000000041c1c7981 */ /* 0x000ee8000c2e1d00 */
[----:B------:R-:W4:Y:S01]  /*0190*/  LDG.E.EL.128 R16, desc[UR4][R16.64] ;  /* 0x0000000410107981 */ /* 0x000f22000c2e1d00 */
[----:B------:R-:W-:Y:S01]  /*01a0*/  SHF.R.S32.HI R5, RZ, 0x15, R11 ;  /* 0x00000015ff057819 */ /* 0x000fe2000001140b */
[----:B------:R-:W-:-:S03]  /*01b0*/  VIADD R4, R0, 0x2 ;  /* 0x0000000200047836 */ /* 0x000fc60000000000 */
[----:B------:R-:W-:-:S04]  /*01c0*/  SGXT R5, R5, 0x1 ;  /* 0x000000010505781a */ /* 0x000fc80000000200 */
[----:B------:R-:W-:-:S04]  /*01d0*/  LEA.HI R10, R5, R4, RZ, 0x6 ;  /* 0x00000004050a7211 */ /* 0x000fc800078f30ff */
[----:B------:R-:W-:-:S04]  /*01e0*/  LOP3.LUT R11, R10, 0xffffffc0, RZ, 0xc0, !PT ;  /* 0xffffffc00a0b7812 */ /* 0x000fc800078ec0ff */
[----:B------:R-:W-:-:S05]  /*01f0*/  IADD3 R15, R4, -R11, RZ ;  /* 0x8000000b040f7210 */ /* 0x000fca0007ffe0ff */
[----:B------:R-:W-:-:S06]  /*0200*/  IMAD.WIDE R8, R15, 0x8, R8 ;  /* 0x000000080f087825 */ /* 0x000fcc00078e0208 */
[----:B------:R-:W5:Y:S01]  /*0210*/  LDG.E.EL.128 R8, desc[UR4][R8.64] ;  /* 0x0000000408087981 */ /* 0x000f62000c2e1d00 */
[----:B------:R-:W-:-:S06]  /*0220*/  IMAD.WIDE R12, R15, 0x8, R12 ;  /* 0x000000080f0c7825 */ /* 0x000fcc00078e020c */
[----:B------:R-:W5:Y:S01]  /*0230*/  LDG.E.EL.128 R12, desc[UR4][R12.64] ;  /* 0x000000040c0c7981 */ /* 0x000f62000c2e1d00 */
[----:B0-----:R-:W-:-:S06]  /*0240*/  IMAD.WIDE R24, R2, 0x8, R22 ;  /* 0x0000000802187825 */ /* 0x001fcc00078e0216 */
[----:B------:R-:W5:Y:S01]  /*0250*/  LDG.E.EL.64 R24, desc[UR4][R24.64] ;  /* 0x0000000418187981 */ /* 0x000f62000c2e1b00 */
[----:B--2---:R-:W-:-:S04]  /*0260*/  SHF.R.U32.HI R21, RZ, 0x1a, R7 ;  /* 0x0000001aff157819 */ /* 0x004fc80000011607 */
[----:B------:R-:W-:Y:S02]  /*0270*/  LOP3.LUT R21, R21, 0x20, RZ, 0xc0, !PT ;  /* 0x0000002015157812 */ /* 0x000fe400078ec0ff */
[C---:B---3--:R-:W-:Y:S02]  /*0280*/  LEA R37, P1, R28.reuse, UR6, 0x2 ;  /* 0x000000061c257c11 */ /* 0x048fe4000f8210ff */
[----:B------:R-:W-:Y:S02]  /*0290*/  IADD3 R20, P0, R6, R21, RZ ;  /* 0x0000001506147210 */ /* 0x000fe40007f1e0ff */
[----:B------:R-:W-:Y:S02]  /*02a0*/  LEA.HI.X R21, R28, UR7, R29, 0x2, P1 ;  /* 0x000000071c157c11 */ /* 0x000fe400088f141d */
[----:B----4-:R-:W-:Y:S01]  /*02b0*/  LEA R35, P1, R16, UR6, 0x2 ;  /* 0x0000000610237c11 */ /* 0x010fe2000f8210ff */
[----:B------:R-:W-:Y:S01]  /*02c0*/  IMAD.X R39, RZ, RZ, R7, P0 ;  /* 0x000000ffff277224 */ /* 0x000fe200000e0607 */
[----:B------:R-:W-:-:S02]  /*02d0*/  SHF.R.U32.HI R28, RZ, 0x18, R17 ;  /* 0x00000018ff1c7819 */ /* 0x000fc40000011611 */
[----:B------:R-:W-:Y:S02]  /*02e0*/  LEA.HI.X R32, R16, UR7, R17, 0x2, P1 ;  /* 0x0000000710207c11 */ /* 0x000fe400088f1411 */
[----:B------:R-:W0:Y:S01]  /*02f0*/  LDC.64 R16, c[0x0][0x230] ;  /* 0x00008c00ff107b82 */ /* 0x000e220000000a00 */
[----:B------:R-:W-:Y:S02]  /*0300*/  SHF.R.U32.HI R4, RZ, 0x18, R29 ;  /* 0x00000018ff047819 */ /* 0x000fe4000001161d */
[----:B------:R-:W-:Y:S02]  /*0310*/  LEA R6, P0, R30, UR6, 0x2 ;  /* 0x000000061e067c11 */ /* 0x000fe4000f8010ff */
[----:B------:R-:W-:Y:S02]  /*0320*/  LEA.HI R7, R5, R0, RZ, 0xc ;  /* 0x0000000005077211 */ /* 0x000fe400078f60ff */
[----:B------:R-:W-:Y:S02]  /*0330*/  LOP3.LUT R4, R4, 0x80, RZ, 0xc0, !PT ;  /* 0x0000008004047812 */ /* 0x000fe400078ec0ff */
[----:B------:R-:W-:-:S02]  /*0340*/  LOP3.LUT R28, R28, 0x80, RZ, 0xc0, !PT ;  /* 0x000000801c1c7812 */ /* 0x000fc400078ec0ff */
[--C-:B------:R-:W-:Y:S02]  /*0350*/  SHF.R.U32.HI R29, RZ, 0x18, R31.reuse ;  /* 0x00000018ff1d7819 */ /* 0x100fe4000001161f */
[----:B------:R-:W-:Y:S01]  /*0360*/  LEA.HI.X R34, R30, UR7, R31, 0x2, P0 ;  /* 0x000000071e227c11 */ /* 0x000fe200080f141f */
[C---:B------:R-:W-:Y:S01]  /*0370*/  IMAD.SHL.U32 R31, R20.reuse, 0x80, RZ ;  /* 0x00000080141f7824 */ /* 0x040fe200078e00ff */
[----:B------:R-:W-:Y:S02]  /*0380*/  SHF.R.S32.HI R7, RZ, 0xc, R7 ;  /* 0x0000000cff077819 */ /* 0x000fe40000011407 */
[----:B------:R-:W-:Y:S02]  /*0390*/  IADD3 R4, P0, R4, R37, RZ ;  /* 0x0000002504047210 */ /* 0x000fe40007f1e0ff */
[----:B------:R-:W-:Y:S02]  /*03a0*/  IADD3 R28, P1, R28, R35, RZ ;  /* 0x000000231c1c7210 */ /* 0x000fe40007f3e0ff */
[----:B------:R-:W-:Y:S01]  /*03b0*/  SHF.L.U64.HI R30, R20, 0x7, R39 ;  /* 0x00000007141e7819 */ /* 0x000fe20000010227 */
[----:B------:R-:W-:Y:S01]  /*03c0*/  IMAD.SHL.U32 R20, R7, 0x400, RZ ;  /* 0x0000040007147824 */ /* 0x000fe200078e00ff */
[----:B------:R-:W-:Y:S01]  /*03d0*/  IADD3.X R21, RZ, R21, RZ, P0, !PT ;  /* 0x00000015ff157210 */ /* 0x000fe200007fe4ff */
[----:B------:R-:W-:Y:S01]  /*03e0*/  IMAD.X R7, RZ, RZ, R32, P1 ;  /* 0x000000ffff077224 */ /* 0x000fe200008e0620 */
[----:B------:R-:W-:-:S02]  /*03f0*/  SHF.R.U32.HI R35, RZ, 0x18, R19 ;  /* 0x00000018ff237819 */ /* 0x000fc40000011613 */
[----:B------:R-:W-:Y:S02]  /*0400*/  IADD3 R42, P0, R31, R4, RZ ;  /* 0x000000041f2a7210 */ /* 0x000fe40007f1e0ff */
[----:B------:R-:W-:Y:S02]  /*0410*/  IADD3 R38, P1, R28, R31, RZ ;  /* 0x0000001f1c267210 */ /* 0x000fe40007f3e0ff */
[----:B------:R-:W-:Y:S02]  /*0420*/  LOP3.LUT R29, R29, 0x80, RZ, 0xc0, !PT ;  /* 0x000000801d1d7812 */ /* 0x000fe400078ec0ff */
[----:B------:R-:W-:Y:S01]  /*0430*/  LEA R32, P2, R18, UR6, 0x2 ;  /* 0x0000000612207c11 */ /* 0x000fe2000f8410ff */
[----:B------:R-:W-:Y:S01]  /*0440*/  IMAD.X R39, R7, 0x1, R30, P1 ;  /* 0x0000000107277824 */ /* 0x000fe200008e061e */
[----:B------:R-:W-:Y:S02]  /*0450*/  LOP3.LUT R35, R35, 0x80, RZ, 0xc0, !PT ;  /* 0x0000008023237812 */ /* 0x000fe400078ec0ff */
[----:B------:R-:W-:Y:S01]  /*0460*/  IADD3.X R43, R30, R21, RZ, P0, !PT ;  /* 0x000000151e2b7210 */ /* 0x000fe200007fe4ff */
[----:B0-----:R-:W-:Y:S01]  /*0470*/  IMAD.WIDE R16, R33, 0x4, R16 ;  /* 0x0000000421107825 */ /* 0x001fe200078e0210 */
[----:B------:R-:W-:-:S02]  /*0480*/  IADD3 R6, P0, R29, R6, RZ ;  /* 0x000000061d067210 */ /* 0x000fc40007f1e0ff */
[----:B------:R-:W-:Y:S01]  /*0490*/  LEA.HI.X R18, R18, UR7, R19, 0x2, P2 ;  /* 0x0000000712127c11 */ /* 0x000fe200090f1413 */
[----:B------:R-:W-:Y:S01]  /*04a0*/  IMAD.WIDE R42, R20, 0x4, R42 ;  /* 0x00000004142a7825 */ /* 0x000fe200078e022a */
[----:B------:R-:W-:-:S03]  /*04b0*/  IADD3 R32, P1, R35, R32, RZ ;  /* 0x0000002023207210 */ /* 0x000fc60007f3e0ff */
[----:B------:R-:W-:Y:S01]  /*04c0*/  IMAD.X R33, RZ, RZ, R34, P0 ;  /* 0x000000ffff217224 */ /* 0x000fe200000e0622 */
[----:B------:R-:W-:Y:S01]  /*04d0*/  IADD3.X R35, RZ, R18, RZ, P1, !PT ;  /* 0x00000012ff237210 */ /* 0x000fe20000ffe4ff */
[----:B------:R-:W-:Y:S01]  /*04e0*/  IMAD.WIDE R38, R20, 0x4, R38 ;  /* 0x0000000414267825 */ /* 0x000fe200078e0226 */
[----:B------:R-:W-:Y:S01]  /*04f0*/  IADD3 R36, P0, R6, R31, RZ ;  /* 0x0000001f06247210 */ /* 0x000fe20007f1e0ff */
[----:B------:R-:W2:Y:S01]  /*0500*/  LDG.E.EL.128 R16, desc[UR4][R16.64] ;  /* 0x0000000410107981 */ /* 0x000ea2000c2e1d00 */
[----:B------:R-:W-:-:S03]  /*0510*/  IADD3 R40, P1, R32, R31, RZ ;  /* 0x0000001f20287210 */ /* 0x000fc60007f3e0ff */
[--C-:B------:R-:W-:Y:S01]  /*0520*/  IMAD.X R37, R33, 0x1, R30.reuse, P0 ;  /* 0x0000000121257824 */ /* 0x100fe200000e061e */
[----:B------:R5:W3:Y:S01]  /*0530*/  LDG.E.EL R29, desc[UR4][R42.64] ;  /* 0x000000042a1d7981 */ /* 0x000ae2000c2e1900 */
[----:B------:R-:W-:Y:S02]  /*0540*/  IMAD.X R41, R35, 0x1, R30, P1 ;  /* 0x0000000123297824 */ /* 0x000fe400008e061e */
[C---:B------:R-:W-:Y:S01]  /*0550*/  IMAD.WIDE R36, R20.reuse, 0x4, R36 ;  /* 0x0000000414247825 */ /* 0x040fe200078e0224 */
[----:B------:R0:W3:Y:S03]  /*0560*/  LDG.E.EL R38, desc[UR4][R38.64] ;  /* 0x0000000426267981 */ /* 0x0000e6000c2e1900 */
[----:B------:R-:W-:Y:S02]  /*0570*/  IMAD.WIDE R40, R20, 0x4, R40 ;  /* 0x0000000414287825 */ /* 0x000fe400078e0228 */
[----:B------:R-:W4:Y:S04]  /*0580*/  LDG.E.EL R36, desc[UR4][R36.64] ;  /* 0x0000000424247981 */ /* 0x000f28000c2e1900 */
[----:B------:R1:W4:Y:S01]  /*0590*/  LDG.E.EL R34, desc[UR4][R40.64] ;  /* 0x0000000428227981 */ /* 0x000322000c2e1900 */
[----:B-----5:R-:W-:-:S02]  /*05a0*/  LEA R43, P0, R8, UR6, 0x2 ;  /* 0x00000006082b7c11 */ /* 0x020fc4000f8010ff */
[----:B------:R-:W-:Y:S02]  /*05b0*/  SHF.R.U32.HI R42, RZ, 0x18, R9 ;  /* 0x00000018ff2a7819 */ /* 0x000fe40000011609 */
[----:B0-----:R-:W-:Y:S02]  /*05c0*/  SHF.R.U32.HI R39, RZ, 0x18, R11 ;  /* 0x00000018ff277819 */ /* 0x001fe4000001160b */
[----:B------:R-:W-:Y:S02]  /*05d0*/  LEA.HI.X R44, R8, UR7, R9, 0x2, P0 ;  /* 0x00000007082c7c11 */ /* 0x000fe400080f1409 */
[----:B------:R-:W-:Y:S02]  /*05e0*/  LEA R9, P0, R10, UR6, 0x2 ;  /* 0x000000060a097c11 */ /* 0x000fe4000f8010ff */
[----:B------:R-:W-:Y:S02]  /*05f0*/  LOP3.LUT R42, R42, 0x80, RZ, 0xc0, !PT ;  /* 0x000000802a2a7812 */ /* 0x000fe400078ec0ff */
[----:B------:R-:W-:-:S02]  /*0600*/  LOP3.LUT R8, R39, 0x80, RZ, 0xc0, !PT ;  /* 0x0000008027087812 */ /* 0x000fc400078ec0ff */
[----:B------:R-:W-:Y:S02]  /*0610*/  LEA.HI.X R39, R10, UR7, R11, 0x2, P0 ;  /* 0x000000070a277c11 */ /* 0x000fe400080f140b */
[----:B------:R-:W-:Y:S02]  /*0620*/  IADD3 R10, P0, R42, R43, RZ ;  /* 0x0000002b2a0a7210 */ /* 0x000fe40007f1e0ff */
[----:B------:R-:W-:Y:S02]  /*0630*/  IADD3 R8, P1, R8, R9, RZ ;  /* 0x0000000908087210 */ /* 0x000fe40007f3e0ff */
[----:B------:R-:W-:Y:S02]  /*0640*/  IADD3.X R11, RZ, R44, RZ, P0, !PT ;  /* 0x0000002cff0b7210 */ /* 0x000fe400007fe4ff */
[----:B------:R-:W-:Y:S02]  /*0650*/  IADD3 R44, P0, R10, R31, RZ ;  /* 0x0000001f0a2c7210 */ /* 0x000fe40007f1e0ff */
[----:B-1----:R-:W-:Y:S01]  /*0660*/  SHF.R.U32.HI R40, RZ, 0x18, R13 ;  /* 0x00000018ff287819 */ /* 0x002fe2000001160d */
[----:B------:R-:W-:-:S02]  /*0670*/  IMAD.X R9, RZ, RZ, R39, P1 ;  /* 0x000000ffff097224 */ /* 0x000fc400008e0627 */
[----:B------:R-:W-:Y:S01]  /*0680*/  IMAD.X R45, R11, 0x1, R30, P0 ;  /* 0x000000010b2d7824 */ /* 0x000fe200000e061e */
[----:B------:R-:W-:Y:S02]  /*0690*/  LEA R39, P0, R12, UR6, 0x2 ;  /* 0x000000060c277c11 */ /* 0x000fe4000f8010ff */
[----:B------:R-:W-:Y:S02]  /*06a0*/  LOP3.LUT R40, R40, 0x80, RZ, 0xc0, !PT ;  /* 0x0000008028287812 */ /* 0x000fe400078ec0ff */
[----:B------:R-:W-:Y:S02]  /*06b0*/  LEA.HI.X R12, R12, UR7, R13, 0x2, P0 ;  /* 0x000000070c0c7c11 */ /* 0x000fe400080f140d */
[----:B------:R-:W-:Y:S02]  /*06c0*/  IADD3 R40, P0, R40, R39, RZ ;  /* 0x0000002728287210 */ /* 0x000fe40007f1e0ff */
[----:B------:R-:W-:Y:S01]  /*06d0*/  SHF.R.U32.HI R39, RZ, 0x1a, R25 ;  /* 0x0000001aff277819 */ /* 0x000fe20000011619 */
[----:B------:R-:W-:-:S03]  /*06e0*/  IMAD.WIDE R44, R20, 0x4, R44 ;  /* 0x00000004142c7825 */ /* 0x000fc600078e022c */
[----:B------:R-:W-:Y:S02]  /*06f0*/  LOP3.LUT R39, R39, 0x20, RZ, 0xc0, !PT ;  /* 0x0000002027277812 */ /* 0x000fe400078ec0ff */
[----:B------:R-:W-:Y:S01]  /*0700*/  IADD3 R42, P1, R8, R31, RZ ;  /* 0x0000001f082a7210 */ /* 0x000fe20007f3e0ff */
[----:B------:R0:W5:Y:S01]  /*0710*/  LDG.E.EL R37, desc[UR4][R44.64] ;  /* 0x000000042c257981 */ /* 0x000162000c2e1900 */
[----:B------:R-:W-:Y:S02]  /*0720*/  IADD3 R39, P2, R24, R39, RZ ;  /* 0x0000002718277210 */ /* 0x000fe40007f5e0ff */
[----:B------:R-:W-:Y:S02]  /*0730*/  SHF.R.U32.HI R13, RZ, 0x18, R15 ;  /* 0x00000018ff0d7819 */ /* 0x000fe4000001160f */
[----:B------:R-:W-:Y:S01]  /*0740*/  IADD3.X R43, R9, R30, RZ, P1, !PT ;  /* 0x0000001e092b7210 */ /* 0x000fe20000ffe4ff */
[----:B------:R-:W-:Y:S01]  /*0750*/  IMAD.X R24, RZ, RZ, R25, P2 ;  /* 0x000000ffff187224 */ /* 0x000fe200010e0619 */
[----:B------:R-:W-:-:S02]  /*0760*/  LOP3.LUT R13, R13, 0x80, RZ, 0xc0, !PT ;  /* 0x000000800d0d7812 */ /* 0x000fc400078ec0ff */
[C---:B0-----:R-:W-:Y:S02]  /*0770*/  LEA R44, P1, R14.reuse, UR6, 0x2 ;  /* 0x000000060e2c7c11 */ /* 0x041fe4000f8210ff */
[C---:B------:R-:W-:Y:S02]  /*0780*/  SHF.L.U64.HI R24, R39.reuse, 0x7, R24 ;  /* 0x0000000727187819 */ /* 0x040fe40000010218 */
[----:B------:R-:W-:Y:S01]  /*0790*/  LEA.HI.X R41, R14, UR7, R15, 0x2, P1 ;  /* 0x000000070e297c11 */ /* 0x000fe200088f140f */
[----:B------:R-:W-:Y:S01]  /*07a0*/  IMAD.X R15, RZ, RZ, R12, P0 ;  /* 0x000000ffff0f7224 */ /* 0x000fe200000e060c */
[----:B------:R-:W-:Y:S01]  /*07b0*/  IADD3 R14, P1, R13, R44, RZ ;  /* 0x0000002c0d0e7210 */ /* 0x000fe20007f3e0ff */
[----:B------:R-:W-:Y:S01]  /*07c0*/  IMAD.SHL.U32 R39, R39, 0x80, RZ ;  /* 0x0000008027277824 */ /* 0x000fe200078e00ff */
[----:B------:R-:W-:-:S03]  /*07d0*/  IADD3 R12, P0, R40, R31, RZ ;  /* 0x0000001f280c7210 */ /* 0x000fc60007f1e0ff */
[----:B------:R-:W-:Y:S01]  /*07e0*/  IMAD.X R25, RZ, RZ, R41, P1 ;  /* 0x000000ffff197224 */ /* 0x000fe200008e0629 */
[----:B------:R-:W-:Y:S02]  /*07f0*/  IADD3.X R13, R15, R30, RZ, P0, !PT ;  /* 0x0000001e0f0d7210 */ /* 0x000fe400007fe4ff */
[----:B------:R-:W-:Y:S02]  /*0800*/  IADD3 R46, P0, R14, R31, RZ ;  /* 0x0000001f0e2e7210 */ /* 0x000fe40007f1e0ff */
[----:B------:R-:W-:Y:S02]  /*0810*/  IADD3 R44, P1, R39, R4, RZ ;  /* 0x00000004272c7210 */ /* 0x000fe40007f3e0ff */
[----:B------:R-:W-:-:S03]  /*0820*/  IADD3.X R47, R25, R30, RZ, P0, !PT ;  /* 0x0000001e192f7210 */ /* 0x000fc600007fe4ff */
[----:B------:R-:W-:Y:S02]  /*0830*/  IMAD.X R45, R24, 0x1, R21, P1 ;  /* 0x00000001182d7824 */ /* 0x000fe400008e0615 */
[----:B------:R-:W-:-:S04]  /*0840*/  IMAD.WIDE R50, R20, 0x4, R46 ;  /* 0x0000000414327825 */ /* 0x000fc800078e022e */
[----:B------:R-:W-:Y:S01]  /*0850*/  IMAD.WIDE R46, R20, 0x4, R44 ;  /* 0x00000004142e7825 */ /* 0x000fe200078e022c */
[----:B------:R-:W-:-:S03]  /*0860*/  IADD3 R44, P0, R39, R28, RZ ;  /* 0x0000001c272c7210 */ /* 0x000fc60007f1e0ff */
[----:B------:R-:W-:Y:S01]  /*0870*/  IMAD.WIDE R48, R20, 0x4, R12 ;  /* 0x0000000414307825 */ /* 0x000fe200078e020c */
[----:B------:R-:W5:Y:S03]  /*0880*/  LDG.E.EL R31, desc[UR4][R46.64] ;  /* 0x000000042e1f7981 */ /* 0x000f66000c2e1900 */
[----:B------:R-:W-:Y:S01]  /*0890*/  IMAD.X R45, R24, 0x1, R7, P0 ;  /* 0x00000001182d7824 */ /* 0x000fe200000e0607 */
[----:B------:R0:W5:Y:S01]  /*08a0*/  LDG.E.EL R12, desc[UR4][R48.64] ;  /* 0x00000004300c7981 */ /* 0x000162000c2e1900 */
[----:B----4-:R-:W-:Y:S01]  /*08b0*/  FADD R34, -R36, R34 ;  /* 0x0000002224227221 */ /* 0x010fe20000000100 */
[----:B0-----:R-:W-:Y:S01]  /*08c0*/  IMAD.WIDE R48, R20, 0x4, R44 ;  /* 0x0000000414307825 */ /* 0x001fe200078e022c */
[----:B------:R-:W-:-:S03]  /*08d0*/  IADD3 R44, P0, R39, R6, RZ ;  /* 0x00000006272c7210 */ /* 0x000fc60007f1e0ff */
[----:B---3--:R-:W-:Y:S01]  /*08e0*/  FADD R38, -R29, R38 ;  /* 0x000000261d267221 */ /* 0x008fe20000000100 */
[----:B------:R-:W3:Y:S01]  /*08f0*/  LDG.E.EL R13, desc[UR4][R50.64] ;  /* 0x00000004320d7981 */ /* 0x000ee2000c2e1900 */
[----:B------:R-:W-:Y:S02]  /*0900*/  IADD3.X R45, R24, R33, RZ, P0, !PT ;  /* 0x00000021182d7210 */ /* 0x000fe400007fe4ff */
[----:B------:R-:W-:Y:S01]  /*0910*/  IADD3 R46, P0, R39, R32, RZ ;  /* 0x00000020272e7210 */ /* 0x000fe20007f1e0ff */
[----:B------:R-:W5:Y:S04]  /*0920*/  LDG.E.EL R30, desc[UR4][R48.64] ;  /* 0x00000004301e7981 */ /* 0x000f68000c2e1900 */
[----:B------:R-:W-:Y:S02]  /*0930*/  IMAD.X R47, R24, 0x1, R35, P0 ;  /* 0x00000001182f7824 */ /* 0x000fe400000e0623 */
[----:B------:R-:W-:-:S04]  /*0940*/  IMAD.WIDE R44, R20, 0x4, R44 ;  /* 0x00000004142c7825 */ /* 0x000fc800078e022c */
[----:B------:R-:W-:-:S04]  /*0950*/  IMAD.WIDE R46, R20, 0x4, R46 ;  /* 0x00000004142e7825 */ /* 0x000fc800078e022e */
[----:B--2---:R-:W-:Y:S02]  /*0960*/  FFMA R36, R17, R34, R36 ;  /* 0x0000002211247223 */ /* 0x004fe40000000024 */
[----:B------:R0:W2:Y:S04]  /*0970*/  LDG.E.EL R34, desc[UR4][R44.64] ;  /* 0x000000042c227981 */ /* 0x0000a8000c2e1900 */
[----:B------:R1:W2:Y:S01]  /*0980*/  LDG.E.EL R41, desc[UR4][R46.64] ;  /* 0x000000042e297981 */ /* 0x0002a2000c2e1900 */
[----:B0-----:R-:W-:-:S05]  /*0990*/  IADD3 R44, P0, R39, R10, RZ ;  /* 0x0000000a272c7210 */ /* 0x001fca0007f1e0ff */
[----:B------:R-:W-:Y:S02]  /*09a0*/  IMAD.X R45, R24, 0x1, R11, P0 ;  /* 0x00000001182d7824 */ /* 0x000fe400000e060b */
[----:B------:R-:W-:Y:S01]  /*09b0*/  IMAD.WIDE R48, R20, 0x4, R44 ;  /* 0x0000000414307825 */ /* 0x000fe200078e022c */
[----:B------:R-:W-:-:S04]  /*09c0*/  IADD3 R44, P0, R39, R40, RZ ;  /* 0x00000028272c7210 */ /* 0x000fc80007f1e0ff */
[----:B------:R-:W-:-:S03]  /*09d0*/  IADD3.X R45, R24, R15, RZ, P0, !PT ;  /* 0x0000000f182d7210 */ /* 0x000fc600007fe4ff */
[----:B-1----:R-:W-:-:S06]  /*09e0*/  IMAD.WIDE R46, R20, 0x4, R44 ;  /* 0x00000004142e7825 */ /* 0x002fcc00078e022c */
[----:B------:R-:W4:Y:S01]  /*09f0*/  LDG.E.EL R46, desc[UR4][R46.64] ;  /* 0x000000042e2e7981 */ /* 0x000f22000c2e1900 */
[----:B-----5:R-:W-:-:S04]  /*0a00*/  FADD R30, -R31, R30 ;  /* 0x0000001e1f1e7221 */ /* 0x020fc80000000100 */
[----:B------:R-:W-:Y:S01]  /*0a10*/  FFMA R30, R16, R30, R31 ;  /* 0x0000001e101e7223 */ /* 0x000fe2000000001f */
[----:B--2---:R-:W-:Y:S02]  /*0a20*/  FADD R31, -R34, R41 ;  /* 0x00000029221f7221 */ /* 0x004fe40000000100 */
[----:B------:R-:W4:Y:S01]  /*0a30*/  LDG.E.EL R41, desc[UR4][R48.64] ;  /* 0x0000000430297981 */ /* 0x000f22000c2e1900 */
[----:B------:R-:W-:Y:S01]  /*0a40*/  FFMA R29, R16, R38, R29 ;  /* 0x00000026101d7223 */ /* 0x000fe2000000001d */
[----:B------:R-:W-:Y:S02]  /*0a50*/  IADD3 R38, P0, R39, R8, RZ ;  /* 0x0000000827267210 */ /* 0x000fe40007f1e0ff */
[----:B------:R-:W-:-:S03]  /*0a60*/  IADD3 R44, P1, R39, R14, RZ ;  /* 0x0000000e272c7210 */ /* 0x000fc60007f3e0ff */
[C---:B------:R-:W-:Y:S02]  /*0a70*/  IMAD.X R39, R24.reuse, 0x1, R9, P0 ;  /* 0x0000000118277824 */ /* 0x040fe400000e0609 */
[----:B------:R-:W-:Y:S01]  /*0a80*/  IMAD.X R45, R24, 0x1, R25, P1 ;  /* 0x00000001182d7824 */ /* 0x000fe200008e0619 */
[----:B------:R-:W-:Y:S01]  /*0a90*/  IADD3 R24, R0, 0x200, RZ ;  /* 0x0000020000187810 */ /* 0x000fe20007ffe0ff */
[----:B------:R-:W-:Y:S01]  /*0aa0*/  FFMA R31, R17, R31, R34 ;  /* 0x0000001f111f7223 */ /* 0x000fe20000000022 */
[----:B------:R-:W-:-:S04]  /*0ab0*/  IMAD.WIDE R42, R20, 0x4, R42 ;  /* 0x00000004142a7825 */ /* 0x000fc800078e022a */
[C---:B------:R-:W-:Y:S02]  /*0ac0*/  IMAD.WIDE R38, R20.reuse, 0x4, R38 ;  /* 0x0000000414267825 */ /* 0x040fe400078e0226 */
[----:B------:R-:W3:Y:S02]  /*0ad0*/  LDG.E.EL R42, desc[UR4][R42.64] ;  /* 0x000000042a2a7981 */ /* 0x000ee4000c2e1900 */
[----:B------:R-:W-:Y:S01]  /*0ae0*/  IMAD.WIDE R44, R20, 0x4, R44 ;  /* 0x00000004142c7825 */ /* 0x000fe200078e022c */
[----:B------:R-:W-:-:S03]  /*0af0*/  LEA.HI R20, R5, R24, RZ, 0x6 ;  /* 0x0000001805147211 */ /* 0x000fc600078f30ff */
[----:B------:R-:W-:Y:S01]  /*0b00*/  FADD R12, -R37, R12 ;  /* 0x0000000c250c7221 */ /* 0x000fe20000000100 */
[----:B------:R0:W2:Y:S01]  /*0b10*/  LDG.E.EL R38, desc[UR4][R38.64] ;  /* 0x0000000426267981 */ /* 0x0000a2000c2e1900 */
[----:B----4-:R-:W-:-:S04]  /*0b20*/  FADD R34, -R41, R46 ;  /* 0x0000002e29227221 */ /* 0x010fc80000000100 */
[C---:B------:R-:W-:Y:S01]  /*0b30*/  FFMA R34, R18.reuse, R34, R41 ;  /* 0x0000002212227223 */ /* 0x040fe20000000029 */
[----:B------:R-:W-:Y:S01]  /*0b40*/  SHF.R.S32.HI R41, RZ, 0x6, R20 ;  /* 0x00000006ff297819 */ /* 0x000fe20000011414 */
[----:B------:R-:W-:Y:S01]  /*0b50*/  FFMA R37, R18, R12, R37 ;  /* 0x0000000c12257223 */ /* 0x000fe20000000025 */
[----:B---3--:R-:W-:Y:S02]  /*0b60*/  FADD R13, -R42, R13 ;  /* 0x0000000d2a0d7221 */ /* 0x008fe40000000100 */
[----:B------:R-:W-:Y:S01]  /*0b70*/  LEA.HI R43, R41, R41, RZ, 0x6 ;  /* 0x00000029292b7211 */ /* 0x000fe200078f30ff */
[----:B------:R1:W2:Y:S03]  /*0b80*/  LDG.E.EL R20, desc[UR4][R44.64] ;  /* 0x000000042c147981 */ /* 0x0002a6000c2e1900 */
[----:B------:R-:W-:-:S05]  /*0b90*/  LOP3.LUT R46, R43, 0xffffffc0, RZ, 0xc0, !PT ;  /* 0xffffffc02b2e7812 */ /* 0x000fca00078ec0ff */
[----:B------:R-:W-:-:S04]  /*0ba0*/  IMAD.IADD R41, R41, 0x1, -R46 ;  /* 0x0000000129297824 */ /* 0x000fc800078e0a2e */
[----:B------:R-:W-:-:S05]  /*0bb0*/  IMAD.WIDE R46, R41, 0x8, R26 ;  /* 0x00000008292e7825 */ /* 0x000fca00078e021a */
[----:B------:R-:W0:Y:S01]  /*0bc0*/  LDG.E.EL.64 R26, desc[UR4][R46.64] ;  /* 0x000000042e1a7981 */ /* 0x000e22000c2e1b00 */
[----:B------:R-:W-:-:S06]  /*0bd0*/  IMAD.WIDE R22, R41, 0x8, R22 ;  /* 0x0000000829167825 */ /* 0x000fcc00078e0216 */
[----:B------:R-:W3:Y:S01]  /*0be0*/  LDG.E.EL.64 R22, desc[UR4][R22.64] ;  /* 0x0000000416167981 */ /* 0x000ee2000c2e1b00 */
[----:B------:R-:W-:Y:S02]  /*0bf0*/  FFMA R42, R19, R13, R42 ;  /* 0x0000000d132a7223 */ /* 0x000fe4000000002a */
[----:B------:R-:W4:Y:S01]  /*0c00*/  LDC.64 R12, c[0x0][0x240] ;  /* 0x00009000ff0c7b82 */ /* 0x000f220000000a00 */
[----:B------:R-:W-:-:S04]  /*0c10*/  LEA.HI R5, R5, R24, RZ, 0xc ;  /* 0x0000001805057211 */ /* 0x000fc800078f60ff */
[----:B------:R-:W-:Y:S01]  /*0c20*/  SHF.R.S32.HI R5, RZ, 0xc, R5 ;  /* 0x0000000cff057819 */ /* 0x000fe20000011405 */
[----:B----4-:R-:W-:-:S04]  /*0c30*/  IMAD.WIDE R50, R2, 0x4, R12 ;  /* 0x0000000402327825 */ /* 0x010fc800078e020c */
[----:B------:R-:W-:Y:S01]  /*0c40*/  IMAD.WIDE R12, R41, 0x4, R12 ;  /* 0x00000004290c7825 */ /* 0x000fe200078e020c */
[----:B------:R4:W5:Y:S05]  /*0c50*/  LDG.E.EL R2, desc[UR4][R50.64] ;  /* 0x0000000432027981 */ /* 0x00096a000c2e1900 */
[----:B------:R-:W2:Y:S01]  /*0c60*/  LDG.E.EL R12, desc[UR4][R12.64] ;  /* 0x000000040c0c7981 */ /* 0x000ea2000c2e1900 */
[----:B0-----:R-:W-:-:S04]  /*0c70*/  SHF.R.U32.HI R39, RZ, 0x1a, R27 ;  /* 0x0000001aff277819 */ /* 0x001fc8000001161b */
[----:B------:R-:W-:-:S04]  /*0c80*/  LOP3.LUT R39, R39, 0x20, RZ, 0xc0, !PT ;  /* 0x0000002027277812 */ /* 0x000fc800078ec0ff */
[----:B------:R-:W-:Y:S02]  /*0c90*/  IADD3 R26, P0, R26, R39, RZ ;  /* 0x000000271a1a7210 */ /* 0x000fe40007f1e0ff */
[----:B---3--:R-:W-:-:S04]  /*0ca0*/  SHF.R.U32.HI R39, RZ, 0x1a, R23 ;  /* 0x0000001aff277819 */ /* 0x008fc80000011617 */
[----:B------:R-:W-:Y:S01]  /*0cb0*/  LOP3.LUT R39, R39, 0x20, RZ, 0xc0, !PT ;  /* 0x0000002027277812 */ /* 0x000fe200078ec0ff */
[----:B------:R-:W-:-:S03]  /*0cc0*/  IMAD.X R27, RZ, RZ, R27, P0 ;  /* 0x000000ffff1b7224 */ /* 0x000fc600000e061b */
[----:B------:R-:W-:-:S04]  /*0cd0*/  IADD3 R39, P0, R22, R39, RZ ;  /* 0x0000002716277210 */ /* 0x000fc80007f1e0ff */
[----:B------:R-:W-:Y:S01]  /*0ce0*/  IADD3.X R48, RZ, R23, RZ, P0, !PT ;  /* 0x00000017ff307210 */ /* 0x000fe200007fe4ff */
[----:B------:R-:W-:-:S03]  /*0cf0*/  IMAD.SHL.U32 R41, R26, 0x80, RZ ;  /* 0x000000801a297824 */ /* 0x000fc600078e00ff */
[C---:B------:R-:W-:Y:S01]  /*0d00*/  SHF.L.U64.HI R43, R39.reuse, 0x7, R48 ;  /* 0x00000007272b7819 */ /* 0x040fe20000010230 */
[----:B------:R-:W-:Y:S01]  /*0d10*/  IMAD.SHL.U32 R39, R39, 0x80, RZ ;  /* 0x0000008027277824 */ /* 0x000fe200078e00ff */
[----:B-1----:R-:W-:Y:S02]  /*0d20*/  SHF.L.U64.HI R44, R26, 0x7, R27 ;  /* 0x000000071a2c7819 */ /* 0x002fe4000001021b */
[----:B------:R-:W-:Y:S02]  /*0d30*/  IADD3 R22, P0, R28, R41, RZ ;  /* 0x000000291c167210 */ /* 0x000fe40007f1e0ff */
[----:B------:R-:W-:Y:S02]  /*0d40*/  IADD3 R26, P1, R39, R28, RZ ;  /* 0x0000001c271a7210 */ /* 0x000fe40007f3e0ff */
[----:B------:R-:W-:-:S03]  /*0d50*/  IADD3.X R23, R7, R44, RZ, P0, !PT ;  /* 0x0000002c07177210 */ /* 0x000fc600007fe4ff */
[----:B------:R-:W-:Y:S02]  /*0d60*/  IMAD.X R27, R43, 0x1, R7, P1 ;  /* 0x000000012b1b7824 */ /* 0x000fe400008e0607 */
[----:B------:R-:W-:-:S04]  /*0d70*/  IMAD.SHL.U32 R7, R5, 0x400, RZ ;  /* 0x0000040005077824 */ /* 0x000fc800078e00ff */
[----:B------:R-:W-:Y:S01]  /*0d80*/  IMAD.WIDE R48, R7, 0x4, R26 ;  /* 0x0000000407307825 */ /* 0x000fe200078e021a */
[----:B------:R-:W-:Y:S02]  /*0d90*/  IADD3 R26, P0, R41, R4, RZ ;  /* 0x00000004291a7210 */ /* 0x000fe40007f1e0ff */
[----:B------:R-:W-:-:S05]  /*0da0*/  IADD3 R4, P1, R39, R4, RZ ;  /* 0x0000000427047210 */ /* 0x000fca0007f3e0ff */
[----:B------:R-:W-:Y:S01]  /*0db0*/  IMAD.X R5, R43, 0x1, R21, P1 ;  /* 0x000000012b057824 */ /* 0x000fe200008e0615 */
[----:B------:R-:W-:Y:S01]  /*0dc0*/  IADD3.X R27, R44, R21, RZ, P0, !PT ;  /* 0x000000152c1b7210 */ /* 0x000fe200007fe4ff */
[----:B------:R-:W-:Y:S01]  /*0dd0*/  IMAD.WIDE R52, R7, 0x4, R4 ;  /* 0x0000000407347825 */ /* 0x000fe200078e0204 */
[----:B------:R-:W-:-:S03]  /*0de0*/  IADD3 R4, P0, R41, R6, RZ ;  /* 0x0000000629047210 */ /* 0x000fc60007f1e0ff */
[C---:B------:R-:W-:Y:S01]  /*0df0*/  IMAD.WIDE R46, R7.reuse, 0x4, R22 ;  /* 0x00000004072e7825 */ /* 0x040fe200078e0216 */
[----:B------:R-:W3:Y:S03]  /*0e00*/  LDG.E.EL R21, desc[UR4][R52.64] ;  /* 0x0000000434157981 */ /* 0x000ee6000c2e1900 */
[----:B------:R-:W-:Y:S01]  /*0e10*/  IMAD.X R5, R44, 0x1, R33, P0 ;  /* 0x000000012c057824 */ /* 0x000fe200000e0621 */
[----:B------:R0:W3:Y:S01]  /*0e20*/  LDG.E.EL R22, desc[UR4][R46.64] ;  /* 0x000000042e167981 */ /* 0x0000e2000c2e1900 */
[----:B----4-:R-:W-:Y:S01]  /*0e30*/  IMAD.WIDE R50, R7, 0x4, R4 ;  /* 0x0000000407327825 */ /* 0x010fe200078e0204 */
[----:B------:R-:W-:Y:S02]  /*0e40*/  IADD3 R4, P0, R32, R41, RZ ;  /* 0x0000002920047210 */ /* 0x000fe40007f1e0ff */
[----:B------:R1:W3:Y:S01]  /*0e50*/  LDG.E.EL R23, desc[UR4][R48.64] ;  /* 0x0000000430177981 */ /* 0x0002e2000c2e1900 */
[----:B0-----:R-:W-:-:S02]  /*0e60*/  IADD3 R46, P1, R39, R6, RZ ;  /* 0x00000006272e7210 */ /* 0x001fc40007f3e0ff */
[----:B------:R-:W-:Y:S02]  /*0e70*/  IMAD.X R5, R35, 0x1, R44, P0 ;  /* 0x0000000123057824 */ /* 0x000fe400000e062c */
[----:B------:R-:W-:Y:S01]  /*0e80*/  IADD3.X R47, R43, R33, RZ, P1, !PT ;  /* 0x000000212b2f7210 */ /* 0x000fe20000ffe4ff */
[----:B------:R-:W-:Y:S01]  /*0e90*/  IMAD.WIDE R26, R7, 0x4, R26 ;  /* 0x00000004071a7825 */ /* 0x000fe200078e021a */
[----:B------:R-:W-:-:S03]  /*0ea0*/  IADD3 R32, P1, R39, R32, RZ ;  /* 0x0000002027207210 */ /* 0x000fc60007f3e0ff */
[C---:B-1----:R-:W-:Y:S02]  /*0eb0*/  IMAD.WIDE R48, R7.reuse, 0x4, R46 ;  /* 0x0000000407307825 */ /* 0x042fe400078e022e */
[----:B------:R-:W4:Y:S02]  /*0ec0*/  LDG.E.EL R27, desc[UR4][R26.64] ;  /* 0x000000041a1b7981 */ /* 0x000f24000c2e1900 */
[----:B------:R-:W-:Y:S01]  /*0ed0*/  IMAD.WIDE R46, R7, 0x4, R4 ;  /* 0x00000004072e7825 */ /* 0x000fe200078e0204 */
[----:B------:R-:W-:Y:S01]  /*0ee0*/  IADD3 R4, P0, R41, R10, RZ ;  /* 0x0000000a29047210 */ /* 0x000fe20007f1e0ff */
[----:B------:R0:W5:Y:S01]  /*0ef0*/  LDG.E.EL R6, desc[UR4][R48.64] ;  /* 0x0000000430067981 */ /* 0x000162000c2e1900 */
[----:B------:R-:W-:Y:S02]  /*0f00*/  IADD3.X R33, R43, R35, RZ, P1, !PT ;  /* 0x000000232b217210 */ /* 0x000fe40000ffe4ff */
[----:B------:R-:W-:Y:S01]  /*0f10*/  IADD3 R10, P1, R39, R10, RZ ;  /* 0x0000000a270a7210 */ /* 0x000fe20007f3e0ff */
[----:B------:R-:W-:Y:S01]  /*0f20*/  IMAD.X R5, R44, 0x1, R11, P0 ;  /* 0x000000012c057824 */ /* 0x000fe200000e060b */
[----:B------:R-:W5:Y:S02]  /*0f30*/  LDG.E.EL R35, desc[UR4][R46.64] ;  /* 0x000000042e237981 */ /* 0x000f64000c2e1900 */
[----:B------:R-:W-:-:S02]  /*0f40*/  IADD3.X R11, R43, R11, RZ, P1, !PT ;  /* 0x0000000b2b0b7210 */ /* 0x000fc40000ffe4ff */
[----:B------:R1:W5:Y:S01]  /*0f50*/  LDG.E.EL R26, desc[UR4][R50.64] ;  /* 0x00000004321a7981 */ /* 0x000362000c2e1900 */
[----:B0-----:R-:W-:-:S05]  /*0f60*/  IMAD.WIDE R48, R7, 0x4, R10 ;  /* 0x0000000407307825 */ /* 0x001fca00078e020a */
[----:B------:R0:W5:Y:S01]  /*0f70*/  LDG.E.EL R45, desc[UR4][R48.64] ;  /* 0x00000004302d7981 */ /* 0x000162000c2e1900 */
[----:B-1----:R-:W-:Y:S01]  /*0f80*/  IMAD.WIDE R50, R7, 0x4, R4 ;  /* 0x0000000407327825 */ /* 0x002fe200078e0204 */
[----:B------:R-:W-:-:S03]  /*0f90*/  IADD3 R4, P0, R40, R41, RZ ;  /* 0x0000002928047210 */ /* 0x000fc60007f1e0ff */
[----:B------:R-:W-:Y:S01]  /*0fa0*/  IMAD.WIDE R32, R7, 0x4, R32 ;  /* 0x0000000407207825 */ /* 0x000fe200078e0220 */
[----:B------:R-:W5:Y:S03]  /*0fb0*/  LDG.E.EL R28, desc[UR4][R50.64] ;  /* 0x00000004321c7981 */ /* 0x000f66000c2e1900 */
[----:B------:R-:W-:Y:S01]  /*0fc0*/  IMAD.X R5, R15, 0x1, R44, P0 ;  /* 0x000000010f057824 */ /* 0x000fe200000e062c */
[----:B------:R-:W-:Y:S01]  /*0fd0*/  IADD3 R10, P0, R39, R40, RZ ;  /* 0x00000028270a7210 */ /* 0x000fe20007f1e0ff */
[----:B------:R-:W5:Y:S01]  /*0fe0*/  LDG.E.EL R33, desc[UR4][R32.64] ;  /* 0x0000000420217981 */ /* 0x000f62000c2e1900 */
[----:B------:R-:W-:Y:S02]  /*0ff0*/  IMAD.WIDE R46, R7, 0x4, R4 ;  /* 0x00000004072e7825 */ /* 0x000fe400078e0204 */
[----:B------:R-:W-:Y:S02]  /*1000*/  IADD3.X R11, R43, R15, RZ, P0, !PT ;  /* 0x0000000f2b0b7210 */ /* 0x000fe400007fe4ff */
[----:B------:R-:W-:-:S02]  /*1010*/  IADD3 R4, P0, R41, R8, RZ ;  /* 0x0000000829047210 */ /* 0x000fc40007f1e0ff */
[----:B------:R-:W-:Y:S01]  /*1020*/  IADD3 R40, P1, R14, R41, RZ ;  /* 0x000000290e287210 */ /* 0x000fe20007f3e0ff */
[----:B------:R-:W5:Y:S01]  /*1030*/  LDG.E.EL R15, desc[UR4][R46.64] ;  /* 0x000000042e0f7981 */ /* 0x000f62000c2e1900 */
[----:B------:R-:W-:Y:S02]  /*1040*/  IADD3 R8, P2, R39, R8, RZ ;  /* 0x0000000827087210 */ /* 0x000fe40007f5e0ff */
[----:B0-----:R-:W-:Y:S01]  /*1050*/  IADD3 R48, P3, R39, R14, RZ ;  /* 0x0000000e27307210 */ /* 0x001fe20007f7e0ff */
[--C-:B------:R-:W-:Y:S01]  /*1060*/  IMAD.X R5, R44, 0x1, R9.reuse, P0 ;  /* 0x000000012c057824 */ /* 0x100fe200000e0609 */
[----:B------:R-:W-:Y:S01]  /*1070*/  IADD3.X R41, R25, R44, RZ, P1, !PT ;  /* 0x0000002c19297210 */ /* 0x000fe20000ffe4ff */
[----:B------:R-:W-:Y:S01]  /*1080*/  IMAD.X R9, R43, 0x1, R9, P2 ;  /* 0x000000012b097824 */ /* 0x000fe200010e0609 */
[----:B------:R-:W-:Y:S01]  /*1090*/  IADD3.X R49, R43, R25, RZ, P3, !PT ;  /* 0x000000192b317210 */ /* 0x000fe20001ffe4ff */
[----:B------:R-:W-:-:S04]  /*10a0*/  IMAD.WIDE R10, R7, 0x4, R10 ;  /* 0x00000004070a7825 */ /* 0x000fc800078e020a */
[C---:B------:R-:W-:Y:S02]  /*10b0*/  IMAD.WIDE R40, R7.reuse, 0x4, R40 ;  /* 0x0000000407287825 */ /* 0x040fe400078e0228 */
[----:B------:R-:W5:Y:S02]  /*10c0*/  LDG.E.EL R10, desc[UR4][R10.64] ;  /* 0x000000040a0a7981 */ /* 0x000f64000c2e1900 */
[C---:B------:R-:W-:Y:S02]  /*10d0*/  IMAD.WIDE R8, R7.reuse, 0x4, R8 ;  /* 0x0000000407087825 */ /* 0x040fe400078e0208 */
[----:B------:R-:W5:Y:S02]  /*10e0*/  LDG.E.EL R41, desc[UR4][R40.64] ;  /* 0x0000000428297981 */ /* 0x000f64000c2e1900 */
[C---:B------:R-:W-:Y:S02]  /*10f0*/  IMAD.WIDE R48, R7.reuse, 0x4, R48 ;  /* 0x0000000407307825 */ /* 0x040fe400078e0230 */
[----:B------:R-:W5:Y:S02]  /*1100*/  LDG.E.EL R8, desc[UR4][R8.64] ;  /* 0x0000000408087981 */ /* 0x000f64000c2e1900 */
[----:B------:R-:W-:-:S02]  /*1110*/  IMAD.WIDE R4, R7, 0x4, R4 ;  /* 0x0000000407047825 */ /* 0x000fc400078e0204 */
[----:B------:R-:W5:Y:S04]  /*1120*/  LDG.E.EL R49, desc[UR4][R48.64] ;  /* 0x0000000430317981 */ /* 0x000f68000c2e1900 */
[----:B------:R0:W5:Y:S01]  /*1130*/  LDG.E.EL R14, desc[UR4][R4.64] ;  /* 0x00000004040e7981 */ /* 0x000162000c2e1900 */
[----:B------:R-:W-:Y:S02]  /*1140*/  SHF.R.S32.HI R7, RZ, 0x1f, R24 ;  /* 0x0000001fff077819 */ /* 0x000fe40000011418 */
[----:B------:R-:W-:Y:S01]  /*1150*/  LEA.HI R3, R3, R0, RZ, 0x12 ;  /* 0x0000000003037211 */ /* 0x000fe200078f90ff */
[----:B0-----:R-:W0:Y:S01]  /*1160*/  LDC.64 R4, c[0x0][0x248] ;  /* 0x00009200ff047b82 */ /* 0x001e220000000a00 */
[----:B------:R-:W-:Y:S02]  /*1170*/  LEA.HI R7, R7, R24, RZ, 0x12 ;  /* 0x0000001807077211 */ /* 0x000fe400078f90ff */
[----:B------:R-:W-:-:S02]  /*1180*/  LOP3.LUT R11, R3, 0xfffc0000, RZ, 0xc0, !PT ;  /* 0xfffc0000030b7812 */ /* 0x000fc400078ec0ff */
[----:B------:R-:W-:Y:S02]  /*1190*/  LOP3.LUT R25, R7, 0xfffc0000, RZ, 0xc0, !PT ;  /* 0xfffc000007197812 */ /* 0x000fe400078ec0ff */
[----:B------:R-:W-:Y:S01]  /*11a0*/  SHF.R.S32.HI R9, RZ, 0x12, R3 ;  /* 0x00000012ff097819 */ /* 0x000fe20000011403 */
[----:B------:R-:W-:Y:S01]  /*11b0*/  IMAD.IADD R0, R0, 0x1, -R11 ;  /* 0x0000000100007824 */ /* 0x000fe200078e0a0b */
[----:B------:R-:W-:Y:S02]  /*11c0*/  IADD3 R24, R24, -R25, RZ ;  /* 0x8000001918187210 */ /* 0x000fe40007ffe0ff */
[----:B------:R-:W-:Y:S01]  /*11d0*/  SHF.R.S32.HI R7, RZ, 0x12, R7 ;  /* 0x00000012ff077819 */ /* 0x000fe20000011407 */
[----:B--2---:R-:W-:Y:S01]  /*11e0*/  FADD R3, -R38, R20 ;  /* 0x0000001426037221 */ /* 0x004fe20000000100 */
[----:B------:R-:W-:-:S03]  /*11f0*/  IMAD R9, R9, 0x140000, R0 ;  /* 0x0014000009097824 */ /* 0x000fc600078e0200 */
[----:B------:R-:W-:Y:S02]  /*1200*/  IMAD R7, R7, 0x140000, R24 ;  /* 0x0014000007077824 */ /* 0x000fe400078e0218 */
[----:B------:R-:W-:-:S04]  /*1210*/  FFMA R3, R19, R3, R38 ;  /* 0x0000000313037223 */ /* 0x000fc80000000026 */
[----:B------:R-:W-:Y:S01]  /*1220*/  FADD R3, -R42, R3 ;  /* 0x000000032a037221 */ /* 0x000fe20000000100 */
[----:B---3--:R-:W-:Y:S01]  /*1230*/  FADD R0, -R21, R23 ;  /* 0x0000001715007221 */ /* 0x008fe20000000100 */
[----:B----4-:R-:W-:-:S04]  /*1240*/  FADD R22, -R27, R22 ;  /* 0x000000161b167221 */ /* 0x010fc80000000100 */
[C---:B------:R-:W-:Y:S01]  /*1250*/  FFMA R27, R16.reuse, R22, R27 ;  /* 0x00000016101b7223 */ /* 0x040fe2000000001b */
[----:B------:R-:W-:Y:S01]  /*1260*/  FFMA R16, R16, R0, R21 ;  /* 0x0000000010107223 */ /* 0x000fe20000000015 */
[----:B-----5:R-:W-:-:S04]  /*1270*/  FADD R11, -R26, R35 ;  /* 0x000000231a0b7221 */ /* 0x020fc80000000100 */
[----:B------:R-:W-:Y:S01]  /*1280*/  FFMA R11, R17, R11, R26 ;  /* 0x0000000b110b7223 */ /* 0x000fe2000000001a */
[----:B------:R-:W-:Y:S01]  /*1290*/  FADD R16, -R27, R16 ;  /* 0x000000101b107221 */ /* 0x000fe20000000100 */
[----:B------:R-:W-:Y:S01]  /*12a0*/  FADD R33, -R6, R33 ;  /* 0x0000002106217221 */ /* 0x000fe20000000100 */
[----:B------:R-:W-:-:S03]  /*12b0*/  FADD R13, -R28, R15 ;  /* 0x0000000f1c0d7221 */ /* 0x000fc60000000100 */
[----:B------:R-:W-:Y:S01]  /*12c0*/  FFMA R0, R17, R33, R6 ;  /* 0x0000002111007223 */ /* 0x000fe20000000006 */
[----:B------:R-:W-:Y:S01]  /*12d0*/  FFMA R13, R18, R13, R28 ;  /* 0x0000000d120d7223 */ /* 0x000fe2000000001c */
[----:B------:R-:W-:Y:S01]  /*12e0*/  FADD R6, -R37, R34 ;  /* 0x0000002225067221 */ /* 0x000fe20000000100 */
[----:B------:R-:W-:-:S04]  /*12f0*/  FADD R10, -R45, R10 ;  /* 0x0000000a2d0a7221 */ /* 0x000fc80000000100 */
[----:B------:R-:W-:Y:S01]  /*1300*/  FFMA R10, R18, R10, R45 ;  /* 0x0000000a120a7223 */ /* 0x000fe2000000002d */
[----:B------:R-:W-:Y:S01]  /*1310*/  FADD R49, -R8, R49 ;  /* 0x0000003108317221 */ /* 0x000fe20000000100 */
[----:B------:R-:W-:-:S03]  /*1320*/  FADD R41, -R14, R41 ;  /* 0x000000290e297221 */ /* 0x000fc60000000100 */
[----:B------:R-:W-:Y:S01]  /*1330*/  FFMA R18, R19, R49, R8 ;  /* 0x0000003113127223 */ /* 0x000fe20000000008 */
[----:B0-----:R-:W-:-:S04]  /*1340*/  IMAD.WIDE R8, R9, 0x4, R4 ;  /* 0x0000000409087825 */ /* 0x001fc800078e0204 */
[----:B------:R-:W-:Y:S01]  /*1350*/  FFMA R41, R19, R41, R14 ;  /* 0x0000002913297223 */ /* 0x000fe2000000000e */
[----:B------:R-:W-:-:S04]  /*1360*/  IMAD.WIDE R14, R7, 0x4, R4 ;  /* 0x00000004070e7825 */ /* 0x000fc800078e0204 */
[----:B------:R-:W-:Y:S01]  /*1370*/  FADD R4, -R29, R30 ;  /* 0x0000001e1d047221 */ /* 0x000fe20000000100 */
[----:B------:R-:W-:Y:S01]  /*1380*/  FADD R5, -R36, R31 ;  /* 0x0000001f24057221 */ /* 0x000fe20000000100 */
[C---:B------:R-:W-:Y:S01]  /*1390*/  FFMA R6, R2.reuse, R6, R37 ;  /* 0x0000000602067223 */ /* 0x040fe20000000025 */
[C---:B------:R-:W-:Y:S01]  /*13a0*/  FFMA R7, R2.reuse, R3, R42 ;  /* 0x0000000302077223 */ /* 0x040fe2000000002a */
[C---:B------:R-:W-:Y:S01]  /*13b0*/  FFMA R4, R2.reuse, R4, R29 ;  /* 0x0000000402047223 */ /* 0x040fe2000000001d */
[----:B------:R-:W-:Y:S01]  /*13c0*/  FFMA R5, R2, R5, R36 ;  /* 0x0000000502057223 */ /* 0x000fe20000000024 */
[----:B------:R-:W-:Y:S01]  /*13d0*/  FADD R0, -R11, R0 ;  /* 0x000000000b007221 */ /* 0x000fe20000000100 */
[----:B------:R-:W-:Y:S01]  /*13e0*/  FADD R10, -R13, R10 ;  /* 0x0000000a0d0a7221 */ /* 0x000fe20000000100 */
[----:B------:R-:W-:Y:S01]  /*13f0*/  FADD R2, -R41, R18 ;  /* 0x0000001229027221 */ /* 0x000fe20000000100 */
[C---:B------:R-:W-:Y:S01]  /*1400*/  FFMA R16, R12.reuse, R16, R27 ;  /* 0x000000100c107223 */ /* 0x040fe2000000001b */
[C---:B------:R-:W-:Y:S01]  /*1410*/  FFMA R17, R12.reuse, R0, R11 ;  /* 0x000000000c117223 */ /* 0x040fe2000000000b */
[C---:B------:R-:W-:Y:S01]  /*1420*/  FFMA R18, R12.reuse, R10, R13 ;  /* 0x0000000a0c127223 */ /* 0x040fe2000000000d */
[----:B------:R-:W-:Y:S01]  /*1430*/  FFMA R19, R12, R2, R41 ;  /* 0x000000020c137223 */ /* 0x000fe20000000029 */
[----:B------:R-:W-:Y:S04]  /*1440*/  STG.E.128 desc[UR4][R8.64], R4 ;  /* 0x0000000408007986 */ /* 0x000fe8000c101d04 */
[----:B------:R-:W-:Y:S01]  /*1450*/  STG.E.128 desc[UR4][R14.64], R16 ;  /* 0x000000100e007986 */ /* 0x000fe2000c101d04 */
[----:B------:R-:W-:Y:S05]  /*1460*/  EXIT ;  /* 0x000000000000794d */ /* 0x000fea0003800000 */
.L_x_0:
[----:B------:R-:W-:-:S00]  /*1470*/  BRA `(.L_x_0) ;  /* 0xfffffffc00fc7947 */ /* 0x000fc0000383ffff */
[----:B------:R-:W-:-:S00]  /*1480*/  NOP ;  /* 0x0000000000007918 */ /* 0x000fc00000000000 */
[----:B------:R-:W-:-:S00]  /*1490*/  NOP ;  /* 0x0000000000007918 */ /* 0x000fc00000000000 */
[----:B------:R-:W-:-:S00]  /*14a0*/  NOP ;  /* 0x0000000000007918 */ /* 0x000fc00000000000 */
[----:B------:R-:W-:-:S00]  /*14b0*/  NOP ;  /* 0x0000000000007918 */ /* 0x000fc00000000000 */
[----:B------:R-:W-:-:S00]  /*14c0*/  NOP ;  /* 0x0000000000007918 */ /* 0x000fc00000000000 */
[----:B------:R-:W-:-:S00]  /*14d0*/  NOP ;  /* 0x0000000000007918 */ /* 0x000fc00000000000 */
[----:B------:R-:W-:-:S00]  /*14e0*/  NOP ;  /* 0x0000000000007918 */ /* 0x000fc00000000000 */
[----:B------:R-:W-:-:S00]  /*14f0*/  NOP ;  /* 0x0000000000007918 */ /* 0x000fc00000000000 */
.L_x_1:


//--------------------- .nv.constant0.triton_poi_fused__unsafe_index_add_mul_sub_58 --------------------------
	.section	.nv.constant0.triton_poi_fused__unsafe_index_add_mul_sub_58,"a",@progbits
	.sectionflags	@""
	.align	4
.nv.constant0.triton_poi_fused__unsafe_index_add_mul_sub_58:
	.zero		596
